//
// Generated by NVIDIA NVVM Compiler
//
// Compiler Build ID: CL-36424714
// Cuda compilation tools, release 13.0, V13.0.88
// Based on NVVM 20.0.0
//

.version 9.0
.target sm_100
.address_size 64

	// .globl	_Z9sumaDatosPiS_i

.visible .entry _Z9sumaDatosPiS_i(
	.param .u64 .ptr .align 1 _Z9sumaDatosPiS_i_param_0,
	.param .u64 .ptr .align 1 _Z9sumaDatosPiS_i_param_1,
	.param .u32 _Z9sumaDatosPiS_i_param_2
)
{
	.reg .pred 	%p<2>;
	.reg .b32 	%r<8>;
	.reg .b64 	%rd<8>;

	ld.param.u64 	%rd1, [_Z9sumaDatosPiS_i_param_0];
	ld.param.u64 	%rd2, [_Z9sumaDatosPiS_i_param_1];
	ld.param.u32 	%r2, [_Z9sumaDatosPiS_i_param_2];
	mov.u32 	%r3, %ctaid.x;
	mov.u32 	%r4, %ntid.x;
	mov.u32 	%r5, %tid.x;
	mad.lo.s32 	%r1, %r3, %r4, %r5;
	setp.gt.s32 	%p1, %r1, %r2;
	@%p1 bra 	$L__BB0_2;
	cvta.to.global.u64 	%rd3, %rd1;
	cvta.to.global.u64 	%rd4, %rd2;
	mul.wide.s32 	%rd5, %r1, 4;
	add.s64 	%rd6, %rd3, %rd5;
	ld.global.u32 	%r6, [%rd6];
	shl.b32 	%r7, %r6, 1;
	add.s64 	%rd7, %rd4, %rd5;
	st.global.u32 	[%rd7], %r7;
$L__BB0_2:
	ret;

}


// ===== COMPILED SASS (sm_100) =====

	.target	sm_100

	.elftype	@"ET_EXEC"


//--------------------- .note.nv.tkinfo           --------------------------
	.section	.note.nv.tkinfo,"",@"SHT_NOTE"
	.sectionflags	@"SHF_NOTE_NV_TKINFO"
	.tkinfo
        /*0018*/ 	.word	0x00000002
        /*0030*/ 	.string	""
        /*0030*/ 	.string	"ptxas"
        /*0030*/ 	.string	"Cuda compilation tools, release 13.0, V13.0.88"
        /*0030*/ 	.string	"Build cuda_13.0.r13.0/compiler.36424714_0"
        /*0030*/ 	.string	"-arch sm_100 -m 64 "



//--------------------- .note.nv.cuinfo           --------------------------
	.section	.note.nv.cuinfo,"",@"SHT_NOTE"
	.sectionflags	@"SHF_NOTE_NV_CUINFO"
        /*0018*/ 	.short	0x0002
        /*001a*/ 	.short	0x0064
        /*001c*/ 	.short	0x0082
	.zero		2


//--------------------- .nv.info                  --------------------------
	.section	.nv.info,"",@"SHT_CUDA_INFO"
	.align	4


	//----- nvinfo : EIATTR_REGCOUNT
	.align		4
        /*0000*/ 	.byte	0x04, 0x2f
        /*0002*/ 	.short	(.L_1 - .L_0)
	.align		4
.L_0:
        /*0004*/ 	.word	index@(_Z9sumaDatosPiS_i)
        /*0008*/ 	.word	0x0000000a


	//----- nvinfo : EIATTR_FRAME_SIZE
	.align		4
.L_1:
        /*000c*/ 	.byte	0x04, 0x11
        /*000e*/ 	.short	(.L_3 - .L_2)
	.align		4
.L_2:
        /*0010*/ 	.word	index@(_Z9sumaDatosPiS_i)
        /*0014*/ 	.word	0x00000000


	//----- nvinfo : EIATTR_MIN_STACK_SIZE
	.align		4
.L_3:
        /*0018*/ 	.byte	0x04, 0x12
        /*001a*/ 	.short	(.L_5 - .L_4)
	.align		4
.L_4:
        /*001c*/ 	.word	index@(_Z9sumaDatosPiS_i)
        /*0020*/ 	.word	0x00000000
.L_5:


//--------------------- .nv.compat                --------------------------
	.section	.nv.compat,"",@"SHT_CUDA_COMPAT_INFO"
	.align	4
        /*0000*/ 	.byte	0x02, 0x09, 0x00, 0x00, 0x02, 0x02, 0x01, 0x00, 0x02, 0x05, 0x05, 0x00, 0x03, 0x07, 0x01, 0x01
        /*0010*/ 	.byte	0x02, 0x03, 0x00, 0x00, 0x02, 0x06, 0x01, 0x00, 0x04, 0x0b, 0x08, 0x00, 0x09, 0x00, 0x00, 0x00
        /*0020*/ 	.byte	0x00, 0x00, 0x00, 0x00


//--------------------- .nv.info._Z9sumaDatosPiS_i --------------------------
	.section	.nv.info._Z9sumaDatosPiS_i,"",@"SHT_CUDA_INFO"
	.sectionflags	@""
	.align	4


	//----- nvinfo : EIATTR_CUDA_API_VERSION
	.align		4
        /*0000*/ 	.byte	0x04, 0x37
        /*0002*/ 	.short	(.L_7 - .L_6)
.L_6:
        /*0004*/ 	.word	0x00000082


	//----- nvinfo : EIATTR_KPARAM_INFO
	.align		4
.L_7:
        /*0008*/ 	.byte	0x04, 0x17
        /*000a*/ 	.short	(.L_9 - .L_8)
.L_8:
        /*000c*/ 	.word	0x00000000
        /*0010*/ 	.short	0x0002
        /*0012*/ 	.short	0x0010
        /*0014*/ 	.byte	0x00, 0xf0, 0x11, 0x00


	//----- nvinfo : EIATTR_KPARAM_INFO
	.align		4
.L_9:
        /*0018*/ 	.byte	0x04, 0x17
        /*001a*/ 	.short	(.L_11 - .L_10)
.L_10:
        /*001c*/ 	.word	0x00000000
        /*0020*/ 	.short	0x0001
        /*0022*/ 	.short	0x0008
        /*0024*/ 	.byte	0x00, 0xf5, 0x21, 0x00


	//----- nvinfo : EIATTR_KPARAM_INFO
	.align		4
.L_11:
        /*0028*/ 	.byte	0x04, 0x17
        /*002a*/ 	.short	(.L_13 - .L_12)
.L_12:
        /*002c*/ 	.word	0x00000000
        /*0030*/ 	.short	0x0000
        /*0032*/ 	.short	0x0000
        /*0034*/ 	.byte	0x00, 0xf5, 0x21, 0x00


	//----- nvinfo : EIATTR_SPARSE_MMA_MASK
	.align		4
.L_13:
        /*0038*/ 	.byte	0x03, 0x50
        /*003a*/ 	.short	0x0000


	//----- nvinfo : EIATTR_MAXREG_COUNT
	.align		4
        /*003c*/ 	.byte	0x03, 0x1b
        /*003e*/ 	.short	0x00ff


	//----- nvinfo : EIATTR_MERCURY_ISA_VERSION
	.align		4
        /*0040*/ 	.byte	0x03, 0x5f
        /*0042*/ 	.short	0x0101


	//----- nvinfo : EIATTR_VRC_CTA_INIT_COUNT
	.align		4
        /*0044*/ 	.byte	0x02, 0x4a
	.zero		1
	.zero		1


	//----- nvinfo : EIATTR_EXIT_INSTR_OFFSETS
	.align		4
        /*0048*/ 	.byte	0x04, 0x1c
        /*004a*/ 	.short	(.L_15 - .L_14)


	//   ....[0]....
.L_14:
        /*004c*/ 	.word	0x00000070


	//   ....[1]....
        /*0050*/ 	.word	0x00000100


	//----- nvinfo : EIATTR_CBANK_PARAM_SIZE
	.align		4
.L_15:
        /*0054*/ 	.byte	0x03, 0x19
        /*0056*/ 	.short	0x0014


	//----- nvinfo : EIATTR_PARAM_CBANK
	.align		4
        /*0058*/ 	.byte	0x04, 0x0a
        /*005a*/ 	.short	(.L_17 - .L_16)
	.align		4
.L_16:
        /*005c*/ 	.word	index@(.nv.constant0._Z9sumaDatosPiS_i)
        /*0060*/ 	.short	0x0380
        /*0062*/ 	.short	0x0014


	//----- nvinfo : EIATTR_SW_WAR
	.align		4
.L_17:
        /*0064*/ 	.byte	0x04, 0x36
        /*0066*/ 	.short	(.L_19 - .L_18)
.L_18:
        /*0068*/ 	.word	0x00000008
.L_19:


//--------------------- .nv.callgraph             --------------------------
	.section	.nv.callgraph,"",@"SHT_CUDA_CALLGRAPH"
	.align	4
	.sectionentsize	8
	.align		4
        /*0000*/ 	.word	0x00000000
	.align		4
        /*0004*/ 	.word	0xffffffff
	.align		4
        /*0008*/ 	.word	0x00000000
	.align		4
        /*000c*/ 	.word	0xfffffffe
	.align		4
        /*0010*/ 	.word	0x00000000
	.align		4
        /*0014*/ 	.word	0xfffffffd
	.align		4
        /*0018*/ 	.word	0x00000000
	.align		4
        /*001c*/ 	.word	0xfffffffc


//--------------------- .text._Z9sumaDatosPiS_i   --------------------------
	.section	.text._Z9sumaDatosPiS_i,"ax",@progbits
	.align	128
        .global         _Z9sumaDatosPiS_i
        .type           _Z9sumaDatosPiS_i,@function
        .size           _Z9sumaDatosPiS_i,(.L_x_1 - _Z9sumaDatosPiS_i)
        .other          _Z9sumaDatosPiS_i,@"STO_CUDA_ENTRY STV_DEFAULT"
_Z9sumaDatosPiS_i:
.text._Z9sumaDatosPiS_i:
[----:B------:R-:W-:Y:S01]  /*0000*/  LDC R1, c[0x0][0x37c] ;  /* 0x0000df00ff017b82 */ /* 0x000fe20000000800 */
[----:B------:R-:W0:Y:S07]  /*0010*/  S2R R0, SR_TID.X ;  /* 0x0000000000007919 */ /* 0x000e2e0000002100 */
[----:B------:R-:W0:Y:S01]  /*0020*/  S2UR UR4, SR_CTAID.X ;  /* 0x00000000000479c3 */ /* 0x000e220000002500 */
[----:B------:R-:W1:Y:S07]  /*0030*/  LDCU UR5, c[0x0][0x390] ;  /* 0x00007200ff0577ac */ /* 0x000e6e0008000800 */
[----:B------:R-:W0:Y:S02]  /*0040*/  LDC R7, c[0x0][0x360] ;  /* 0x0000d800ff077b82 */ /* 0x000e240000000800 */
[----:B0-----:R-:W-:-:S05]  /*0050*/  IMAD R7, R7, UR4, R0 ;  /* 0x0000000407077c24 */ /* 0x001fca000f8e0200 */
[----:B-1----:R-:W-:-:S13]  /*0060*/  ISETP.GT.AND P0, PT, R7, UR5, PT ;  /* 0x0000000507007c0c */ /* 0x002fda000bf04270 */
[----:B------:R-:W-:Y:S05]  /*0070*/  @P0 EXIT ;  /* 0x000000000000094d */ /* 0x000fea0003800000 */
[----:B------:R-:W0:Y:S01]  /*0080*/  LDC.64 R2, c[0x0][0x380] ;  /* 0x0000e000ff027b82 */ /* 0x000e220000000a00 */
[----:B------:R-:W1:Y:S07]  /*0090*/  LDCU.64 UR4, c[0x0][0x358] ;  /* 0x00006b00ff0477ac */ /* 0x000e6e0008000a00 */
[----:B------:R-:W2:Y:S01]  /*00a0*/  LDC.64 R4, c[0x0][0x388] ;  /* 0x0000e200ff047b82 */ /* 0x000ea20000000a00 */
[----:B0-----:R-:W-:-:S06]  /*00b0*/  IMAD.WIDE R2, R7, 0x4, R2 ;  /* 0x0000000407027825 */ /* 0x001fcc00078e0202 */
[----:B-1----:R-:W3:Y:S01]  /*00c0*/  LDG.E R2, desc[UR4][R2.64] ;  /* 0x0000000402027981 */ /* 0x002ee2000c1e1900 */
[----:B--2---:R-:W-:Y:S01]  /*00d0*/  IMAD.WIDE R4, R7, 0x4, R4 ;  /* 0x0000000407047825 */ /* 0x004fe200078e0204 */
[----:B---3--:R-:W-:-:S05]  /*00e0*/  SHF.L.U32 R7, R2, 0x1, RZ ;  /* 0x0000000102077819 */ /* 0x008fca00000006ff */
[----:B------:R-:W-:Y:S01]  /*00f0*/  STG.E desc[UR4][R4.64], R7 ;  /* 0x0000000704007986 */ /* 0x000fe2000c101904 */
[----:B------:R-:W-:Y:S05]  /*0100*/  EXIT ;  /* 0x000000000000794d */ /* 0x000fea0003800000 */
.L_x_0:
[----:B------:R-:W-:-:S00]  /*0110*/  BRA `(.L_x_0) ;  /* 0xfffffffc00fc7947 */ /* 0x000fc0000383ffff */
[----:B------:R-:W-:-:S00]  /*0120*/  NOP ;  /* 0x0000000000007918 */ /* 0x000fc00000000000 */
        /* <DEDUP_REMOVED lines=13> */
.L_x_1:


//--------------------- .nv.shared.reserved.0     --------------------------
	.section	.nv.shared.reserved.0,"aw",@nobits
	.weak		__nv_reservedSMEM_offset_0_alias
	.size		__nv_reservedSMEM_offset_0_alias, 0, 64
	.other		__nv_reservedSMEM_offset_0_alias,@"STO_CUDA_RESERVED_SHARED STV_DEFAULT"
__nv_reservedSMEM_offset_0_alias:
	.zero		0
	.zero		64


//--------------------- .nv.constant0._Z9sumaDatosPiS_i --------------------------
	.section	.nv.constant0._Z9sumaDatosPiS_i,"a",@progbits
	.sectionflags	@""
	.align	4
.nv.constant0._Z9sumaDatosPiS_i:
	.zero		916


//--------------------- SYMBOLS --------------------------

	.type		.nv.reservedSmem.offset0,@object
	.size		.nv.reservedSmem.offset0,0x4
